//
// Generated by NVIDIA NVVM Compiler
//
// Compiler Build ID: CL-36424714
// Cuda compilation tools, release 13.0, V13.0.88
// Based on NVVM 20.0.0
//

.version 9.0
.target sm_100
.address_size 64

	// .globl	_Z8multiplyPfS_S_

.visible .entry _Z8multiplyPfS_S_(
	.param .u64 .ptr .align 1 _Z8multiplyPfS_S__param_0,
	.param .u64 .ptr .align 1 _Z8multiplyPfS_S__param_1,
	.param .u64 .ptr .align 1 _Z8multiplyPfS_S__param_2
)
{
	.reg .pred 	%p<2>;
	.reg .b32 	%r<13>;
	.reg .b32 	%f<14>;
	.reg .b64 	%rd<19>;

	ld.param.u64 	%rd1, [_Z8multiplyPfS_S__param_0];
	ld.param.u64 	%rd2, [_Z8multiplyPfS_S__param_1];
	ld.param.u64 	%rd3, [_Z8multiplyPfS_S__param_2];
	mov.u32 	%r2, %ctaid.x;
	mov.u32 	%r3, %ntid.x;
	mov.u32 	%r4, %tid.x;
	mad.lo.s32 	%r1, %r2, %r3, %r4;
	setp.gt.s32 	%p1, %r1, 15;
	@%p1 bra 	$L__BB0_2;
	cvta.to.global.u64 	%rd4, %rd1;
	cvta.to.global.u64 	%rd5, %rd2;
	cvta.to.global.u64 	%rd6, %rd3;
	mul.wide.s32 	%rd7, %r1, 4;
	add.s64 	%rd8, %rd6, %rd7;
	ld.global.f32 	%f1, [%rd8];
	shr.s32 	%r5, %r1, 31;
	shr.u32 	%r6, %r5, 30;
	add.s32 	%r7, %r1, %r6;
	and.b32  	%r8, %r7, -4;
	sub.s32 	%r9, %r1, %r8;
	mul.wide.s32 	%rd9, %r8, 4;
	add.s64 	%rd10, %rd4, %rd9;
	ld.global.f32 	%f2, [%rd10];
	mul.wide.s32 	%rd11, %r9, 4;
	add.s64 	%rd12, %rd5, %rd11;
	ld.global.f32 	%f3, [%rd12];
	fma.rn.f32 	%f4, %f2, %f3, %f1;
	st.global.f32 	[%rd8], %f4;
	ld.global.f32 	%f5, [%rd10+4];
	add.s32 	%r10, %r9, 4;
	mul.wide.u32 	%rd13, %r10, 4;
	add.s64 	%rd14, %rd5, %rd13;
	ld.global.f32 	%f6, [%rd14];
	fma.rn.f32 	%f7, %f5, %f6, %f4;
	st.global.f32 	[%rd8], %f7;
	ld.global.f32 	%f8, [%rd10+8];
	add.s32 	%r11, %r9, 8;
	mul.wide.u32 	%rd15, %r11, 4;
	add.s64 	%rd16, %rd5, %rd15;
	ld.global.f32 	%f9, [%rd16];
	fma.rn.f32 	%f10, %f8, %f9, %f7;
	st.global.f32 	[%rd8], %f10;
	ld.global.f32 	%f11, [%rd10+12];
	add.s32 	%r12, %r9, 12;
	mul.wide.u32 	%rd17, %r12, 4;
	add.s64 	%rd18, %rd5, %rd17;
	ld.global.f32 	%f12, [%rd18];
	fma.rn.f32 	%f13, %f11, %f12, %f10;
	st.global.f32 	[%rd8], %f13;
$L__BB0_2:
	ret;

}


// ===== COMPILED SASS (sm_100) =====

	.target	sm_100

	.elftype	@"ET_EXEC"


//--------------------- .note.nv.tkinfo           --------------------------
	.section	.note.nv.tkinfo,"",@"SHT_NOTE"
	.sectionflags	@"SHF_NOTE_NV_TKINFO"
	.tkinfo
        /*0018*/ 	.word	0x00000002
        /*0030*/ 	.string	""
        /*0030*/ 	.string	"ptxas"
        /*0030*/ 	.string	"Cuda compilation tools, release 13.0, V13.0.88"
        /*0030*/ 	.string	"Build cuda_13.0.r13.0/compiler.36424714_0"
        /*0030*/ 	.string	"-arch sm_100 -m 64 "



//--------------------- .note.nv.cuinfo           --------------------------
	.section	.note.nv.cuinfo,"",@"SHT_NOTE"
	.sectionflags	@"SHF_NOTE_NV_CUINFO"
        /*0018*/ 	.short	0x0002
        /*001a*/ 	.short	0x0064
        /*001c*/ 	.short	0x0082
	.zero		2


//--------------------- .nv.info                  --------------------------
	.section	.nv.info,"",@"SHT_CUDA_INFO"
	.align	4


	//----- nvinfo : EIATTR_REGCOUNT
	.align		4
        /*0000*/ 	.byte	0x04, 0x2f
        /*0002*/ 	.short	(.L_1 - .L_0)
	.align		4
.L_0:
        /*0004*/ 	.word	index@(_Z8multiplyPfS_S_)
        /*0008*/ 	.word	0x00000016


	//----- nvinfo : EIATTR_FRAME_SIZE
	.align		4
.L_1:
        /*000c*/ 	.byte	0x04, 0x11
        /*000e*/ 	.short	(.L_3 - .L_2)
	.align		4
.L_2:
        /*0010*/ 	.word	index@(_Z8multiplyPfS_S_)
        /*0014*/ 	.word	0x00000000


	//----- nvinfo : EIATTR_MIN_STACK_SIZE
	.align		4
.L_3:
        /*0018*/ 	.byte	0x04, 0x12
        /*001a*/ 	.short	(.L_5 - .L_4)
	.align		4
.L_4:
        /*001c*/ 	.word	index@(_Z8multiplyPfS_S_)
        /*0020*/ 	.word	0x00000000
.L_5:


//--------------------- .nv.compat                --------------------------
	.section	.nv.compat,"",@"SHT_CUDA_COMPAT_INFO"
	.align	4
        /*0000*/ 	.byte	0x02, 0x09, 0x00, 0x00, 0x02, 0x02, 0x01, 0x00, 0x02, 0x05, 0x05, 0x00, 0x03, 0x07, 0x01, 0x01
        /*0010*/ 	.byte	0x02, 0x03, 0x00, 0x00, 0x02, 0x06, 0x01, 0x00, 0x04, 0x0b, 0x08, 0x00, 0x09, 0x00, 0x00, 0x00
        /*0020*/ 	.byte	0x00, 0x00, 0x00, 0x00


//--------------------- .nv.info._Z8multiplyPfS_S_ --------------------------
	.section	.nv.info._Z8multiplyPfS_S_,"",@"SHT_CUDA_INFO"
	.sectionflags	@""
	.align	4


	//----- nvinfo : EIATTR_CUDA_API_VERSION
	.align		4
        /*0000*/ 	.byte	0x04, 0x37
        /*0002*/ 	.short	(.L_7 - .L_6)
.L_6:
        /*0004*/ 	.word	0x00000082


	//----- nvinfo : EIATTR_KPARAM_INFO
	.align		4
.L_7:
        /*0008*/ 	.byte	0x04, 0x17
        /*000a*/ 	.short	(.L_9 - .L_8)
.L_8:
        /*000c*/ 	.word	0x00000000
        /*0010*/ 	.short	0x0002
        /*0012*/ 	.short	0x0010
        /*0014*/ 	.byte	0x00, 0xf5, 0x21, 0x00


	//----- nvinfo : EIATTR_KPARAM_INFO
	.align		4
.L_9:
        /*0018*/ 	.byte	0x04, 0x17
        /*001a*/ 	.short	(.L_11 - .L_10)
.L_10:
        /*001c*/ 	.word	0x00000000
        /*0020*/ 	.short	0x0001
        /*0022*/ 	.short	0x0008
        /*0024*/ 	.byte	0x00, 0xf5, 0x21, 0x00


	//----- nvinfo : EIATTR_KPARAM_INFO
	.align		4
.L_11:
        /*0028*/ 	.byte	0x04, 0x17
        /*002a*/ 	.short	(.L_13 - .L_12)
.L_12:
        /*002c*/ 	.word	0x00000000
        /*0030*/ 	.short	0x0000
        /*0032*/ 	.short	0x0000
        /*0034*/ 	.byte	0x00, 0xf5, 0x21, 0x00


	//----- nvinfo : EIATTR_SPARSE_MMA_MASK
	.align		4
.L_13:
        /*0038*/ 	.byte	0x03, 0x50
        /*003a*/ 	.short	0x0000


	//----- nvinfo : EIATTR_MAXREG_COUNT
	.align		4
        /*003c*/ 	.byte	0x03, 0x1b
        /*003e*/ 	.short	0x00ff


	//----- nvinfo : EIATTR_MERCURY_ISA_VERSION
	.align		4
        /*0040*/ 	.byte	0x03, 0x5f
        /*0042*/ 	.short	0x0101


	//----- nvinfo : EIATTR_VRC_CTA_INIT_COUNT
	.align		4
        /*0044*/ 	.byte	0x02, 0x4a
	.zero		1
	.zero		1


	//----- nvinfo : EIATTR_EXIT_INSTR_OFFSETS
	.align		4
        /*0048*/ 	.byte	0x04, 0x1c
        /*004a*/ 	.short	(.L_15 - .L_14)


	//   ....[0]....
.L_14:
        /*004c*/ 	.word	0x00000060


	//   ....[1]....
        /*0050*/ 	.word	0x00000290


	//----- nvinfo : EIATTR_CBANK_PARAM_SIZE
	.align		4
.L_15:
        /*0054*/ 	.byte	0x03, 0x19
        /*0056*/ 	.short	0x0018


	//----- nvinfo : EIATTR_PARAM_CBANK
	.align		4
        /*0058*/ 	.byte	0x04, 0x0a
        /*005a*/ 	.short	(.L_17 - .L_16)
	.align		4
.L_16:
        /*005c*/ 	.word	index@(.nv.constant0._Z8multiplyPfS_S_)
        /*0060*/ 	.short	0x0380
        /*0062*/ 	.short	0x0018


	//----- nvinfo : EIATTR_SW_WAR
	.align		4
.L_17:
        /*0064*/ 	.byte	0x04, 0x36
        /*0066*/ 	.short	(.L_19 - .L_18)
.L_18:
        /*0068*/ 	.word	0x00000008
.L_19:


//--------------------- .nv.callgraph             --------------------------
	.section	.nv.callgraph,"",@"SHT_CUDA_CALLGRAPH"
	.align	4
	.sectionentsize	8
	.align		4
        /*0000*/ 	.word	0x00000000
	.align		4
        /*0004*/ 	.word	0xffffffff
	.align		4
        /*0008*/ 	.word	0x00000000
	.align		4
        /*000c*/ 	.word	0xfffffffe
	.align		4
        /*0010*/ 	.word	0x00000000
	.align		4
        /*0014*/ 	.word	0xfffffffd
	.align		4
        /*0018*/ 	.word	0x00000000
	.align		4
        /*001c*/ 	.word	0xfffffffc


//--------------------- .text._Z8multiplyPfS_S_   --------------------------
	.section	.text._Z8multiplyPfS_S_,"ax",@progbits
	.align	128
        .global         _Z8multiplyPfS_S_
        .type           _Z8multiplyPfS_S_,@function
        .size           _Z8multiplyPfS_S_,(.L_x_1 - _Z8multiplyPfS_S_)
        .other          _Z8multiplyPfS_S_,@"STO_CUDA_ENTRY STV_DEFAULT"
_Z8multiplyPfS_S_:
.text._Z8multiplyPfS_S_:
[----:B------:R-:W-:Y:S01]  /*0000*/  LDC R1, c[0x0][0x37c] ;  /* 0x0000df00ff017b82 */ /* 0x000fe20000000800 */
[----:B------:R-:W0:Y:S07]  /*0010*/  S2R R0, SR_TID.X ;  /* 0x0000000000007919 */ /* 0x000e2e0000002100 */
[----:B------:R-:W0:Y:S08]  /*0020*/  S2UR UR4, SR_CTAID.X ;  /* 0x00000000000479c3 */ /* 0x000e300000002500 */
[----:B------:R-:W0:Y:S02]  /*0030*/  LDC R11, c[0x0][0x360] ;  /* 0x0000d800ff0b7b82 */ /* 0x000e240000000800 */
[----:B0-----:R-:W-:-:S05]  /*0040*/  IMAD R11, R11, UR4, R0 ;  /* 0x000000040b0b7c24 */ /* 0x001fca000f8e0200 */
[----:B------:R-:W-:-:S13]  /*0050*/  ISETP.GT.AND P0, PT, R11, 0xf, PT ;  /* 0x0000000f0b00780c */ /* 0x000fda0003f04270 */
[----:B------:R-:W-:Y:S05]  /*0060*/  @P0 EXIT ;  /* 0x000000000000094d */ /* 0x000fea0003800000 */
[----:B------:R-:W0:Y:S01]  /*0070*/  LDC.64 R4, c[0x0][0x390] ;  /* 0x0000e400ff047b82 */ /* 0x000e220000000a00 */
[----:B------:R-:W-:Y:S01]  /*0080*/  SHF.R.S32.HI R0, RZ, 0x1f, R11 ;  /* 0x0000001fff007819 */ /* 0x000fe2000001140b */
[----:B------:R-:W1:Y:S03]  /*0090*/  LDCU.64 UR4, c[0x0][0x358] ;  /* 0x00006b00ff0477ac */ /* 0x000e660008000a00 */
[----:B------:R-:W-:-:S03]  /*00a0*/  LEA.HI R0, R0, R11, RZ, 0x2 ;  /* 0x0000000b00007211 */ /* 0x000fc600078f10ff */
[----:B------:R-:W2:Y:S01]  /*00b0*/  LDC.64 R2, c[0x0][0x388] ;  /* 0x0000e200ff027b82 */ /* 0x000ea20000000a00 */
[----:B------:R-:W-:-:S04]  /*00c0*/  LOP3.LUT R0, R0, 0xfffffffc, RZ, 0xc0, !PT ;  /* 0xfffffffc00007812 */ /* 0x000fc800078ec0ff */
[----:B------:R-:W-:-:S03]  /*00d0*/  IADD3 R9, PT, PT, R11, -R0, RZ ;  /* 0x800000000b097210 */ /* 0x000fc60007ffe0ff */
[----:B------:R-:W3:Y:S01]  /*00e0*/  LDC.64 R6, c[0x0][0x380] ;  /* 0x0000e000ff067b82 */ /* 0x000ee20000000a00 */
[----:B0-----:R-:W-:-:S04]  /*00f0*/  IMAD.WIDE R4, R11, 0x4, R4 ;  /* 0x000000040b047825 */ /* 0x001fc800078e0204 */
[----:B--2---:R-:W-:-:S06]  /*0100*/  IMAD.WIDE R10, R9, 0x4, R2 ;  /* 0x00000004090a7825 */ /* 0x004fcc00078e0202 */
[----:B-1----:R-:W2:Y:S01]  /*0110*/  LDG.E R10, desc[UR4][R10.64] ;  /* 0x000000040a0a7981 */ /* 0x002ea2000c1e1900 */
[----:B---3--:R-:W-:-:S03]  /*0120*/  IMAD.WIDE R6, R0, 0x4, R6 ;  /* 0x0000000400067825 */ /* 0x008fc600078e0206 */
[----:B------:R-:W2:Y:S04]  /*0130*/  LDG.E R0, desc[UR4][R4.64] ;  /* 0x0000000404007981 */ /* 0x000ea8000c1e1900 */
[----:B------:R-:W2:Y:S01]  /*0140*/  LDG.E R13, desc[UR4][R6.64] ;  /* 0x00000004060d7981 */ /* 0x000ea2000c1e1900 */
[----:B------:R-:W-:Y:S01]  /*0150*/  IADD3 R15, PT, PT, R9, 0x4, RZ ;  /* 0x00000004090f7810 */ /* 0x000fe20007ffe0ff */
[----:B--2---:R-:W-:-:S04]  /*0160*/  FFMA R17, R13, R10, R0 ;  /* 0x0000000a0d117223 */ /* 0x004fc80000000000 */
[----:B------:R-:W-:Y:S01]  /*0170*/  IMAD.WIDE.U32 R12, R15, 0x4, R2 ;  /* 0x000000040f0c7825 */ /* 0x000fe200078e0002 */
[----:B------:R-:W-:Y:S05]  /*0180*/  STG.E desc[UR4][R4.64], R17 ;  /* 0x0000001104007986 */ /* 0x000fea000c101904 */
[----:B------:R-:W2:Y:S04]  /*0190*/  LDG.E R12, desc[UR4][R12.64] ;  /* 0x000000040c0c7981 */ /* 0x000ea8000c1e1900 */
[----:B------:R-:W2:Y:S01]  /*01a0*/  LDG.E R0, desc[UR4][R6.64+0x4] ;  /* 0x0000040406007981 */ /* 0x000ea2000c1e1900 */
[----:B------:R-:W-:-:S05]  /*01b0*/  IADD3 R15, PT, PT, R9, 0x8, RZ ;  /* 0x00000008090f7810 */ /* 0x000fca0007ffe0ff */
[----:B------:R-:W-:-:S04]  /*01c0*/  IMAD.WIDE.U32 R14, R15, 0x4, R2 ;  /* 0x000000040f0e7825 */ /* 0x000fc800078e0002 */
[----:B--2---:R-:W-:-:S05]  /*01d0*/  FFMA R19, R0, R12, R17 ;  /* 0x0000000c00137223 */ /* 0x004fca0000000011 */
[----:B------:R-:W-:Y:S04]  /*01e0*/  STG.E desc[UR4][R4.64], R19 ;  /* 0x0000001304007986 */ /* 0x000fe8000c101904 */
[----:B------:R-:W2:Y:S04]  /*01f0*/  LDG.E R14, desc[UR4][R14.64] ;  /* 0x000000040e0e7981 */ /* 0x000ea8000c1e1900 */
[----:B------:R-:W2:Y:S01]  /*0200*/  LDG.E R0, desc[UR4][R6.64+0x8] ;  /* 0x0000080406007981 */ /* 0x000ea2000c1e1900 */
[----:B------:R-:W-:-:S05]  /*0210*/  IADD3 R11, PT, PT, R9, 0xc, RZ ;  /* 0x0000000c090b7810 */ /* 0x000fca0007ffe0ff */
[----:B------:R-:W-:-:S04]  /*0220*/  IMAD.WIDE.U32 R2, R11, 0x4, R2 ;  /* 0x000000040b027825 */ /* 0x000fc800078e0002 */
[----:B--2---:R-:W-:-:S05]  /*0230*/  FFMA R9, R0, R14, R19 ;  /* 0x0000000e00097223 */ /* 0x004fca0000000013 */
[----:B------:R-:W-:Y:S04]  /*0240*/  STG.E desc[UR4][R4.64], R9 ;  /* 0x0000000904007986 */ /* 0x000fe8000c101904 */
[----:B------:R-:W2:Y:S04]  /*0250*/  LDG.E R0, desc[UR4][R6.64+0xc] ;  /* 0x00000c0406007981 */ /* 0x000ea8000c1e1900 */
[----:B------:R-:W2:Y:S02]  /*0260*/  LDG.E R2, desc[UR4][R2.64] ;  /* 0x0000000402027981 */ /* 0x000ea4000c1e1900 */
[----:B--2---:R-:W-:-:S05]  /*0270*/  FFMA R11, R0, R2, R9 ;  /* 0x00000002000b7223 */ /* 0x004fca0000000009 */
[----:B------:R-:W-:Y:S01]  /*0280*/  STG.E desc[UR4][R4.64], R11 ;  /* 0x0000000b04007986 */ /* 0x000fe2000c101904 */
[----:B------:R-:W-:Y:S05]  /*0290*/  EXIT ;  /* 0x000000000000794d */ /* 0x000fea0003800000 */
.L_x_0:
[----:B------:R-:W-:-:S00]  /*02a0*/  BRA `(.L_x_0) ;  /* 0xfffffffc00fc7947 */ /* 0x000fc0000383ffff */
[----:B------:R-:W-:-:S00]  /*02b0*/  NOP ;  /* 0x0000000000007918 */ /* 0x000fc00000000000 */
        /* <DEDUP_REMOVED lines=12> */
.L_x_1:


//--------------------- .nv.shared.reserved.0     --------------------------
	.section	.nv.shared.reserved.0,"aw",@nobits
	.weak		__nv_reservedSMEM_offset_0_alias
	.size		__nv_reservedSMEM_offset_0_alias, 0, 64
	.other		__nv_reservedSMEM_offset_0_alias,@"STO_CUDA_RESERVED_SHARED STV_DEFAULT"
__nv_reservedSMEM_offset_0_alias:
	.zero		0
	.zero		64


//--------------------- .nv.constant0._Z8multiplyPfS_S_ --------------------------
	.section	.nv.constant0._Z8multiplyPfS_S_,"a",@progbits
	.sectionflags	@""
	.align	4
.nv.constant0._Z8multiplyPfS_S_:
	.zero		920


//--------------------- SYMBOLS --------------------------

	.type		.nv.reservedSmem.offset0,@object
	.size		.nv.reservedSmem.offset0,0x4
